//
// Generated by NVIDIA NVVM Compiler
//
// Compiler Build ID: CL-36424714
// Cuda compilation tools, release 13.0, V13.0.88
// Based on NVVM 20.0.0
//

.version 9.0
.target sm_100
.address_size 64

	// .globl	_Z15compute_kernel1PfS_S_i

.visible .entry _Z15compute_kernel1PfS_S_i(
	.param .u64 .ptr .align 1 _Z15compute_kernel1PfS_S_i_param_0,
	.param .u64 .ptr .align 1 _Z15compute_kernel1PfS_S_i_param_1,
	.param .u64 .ptr .align 1 _Z15compute_kernel1PfS_S_i_param_2,
	.param .u32 _Z15compute_kernel1PfS_S_i_param_3
)
{
	.reg .pred 	%p<2>;
	.reg .b32 	%r<19>;
	.reg .b32 	%f<5>;
	.reg .b64 	%rd<11>;

	ld.param.u64 	%rd1, [_Z15compute_kernel1PfS_S_i_param_0];
	ld.param.u64 	%rd2, [_Z15compute_kernel1PfS_S_i_param_1];
	ld.param.u64 	%rd3, [_Z15compute_kernel1PfS_S_i_param_2];
	ld.param.u32 	%r2, [_Z15compute_kernel1PfS_S_i_param_3];
	shr.s32 	%r3, %r2, 2;
	mov.u32 	%r4, %tid.x;
	mov.u32 	%r5, %tid.y;
	mov.u32 	%r6, %ntid.x;
	mov.u32 	%r7, %tid.z;
	mov.u32 	%r8, %ntid.y;
	mov.u32 	%r9, %ctaid.x;
	mov.u32 	%r10, %ctaid.y;
	mov.u32 	%r11, %nctaid.x;
	mov.u32 	%r12, %ctaid.z;
	mov.u32 	%r13, %nctaid.y;
	mad.lo.s32 	%r14, %r12, %r13, %r10;
	mad.lo.s32 	%r15, %r14, %r11, %r9;
	mov.u32 	%r16, %ntid.z;
	mad.lo.s32 	%r17, %r15, %r16, %r7;
	mad.lo.s32 	%r18, %r17, %r8, %r5;
	mad.lo.s32 	%r1, %r18, %r6, %r4;
	setp.ge.s32 	%p1, %r1, %r3;
	@%p1 bra 	$L__BB0_2;
	cvta.to.global.u64 	%rd4, %rd1;
	cvta.to.global.u64 	%rd5, %rd2;
	cvta.to.global.u64 	%rd6, %rd3;
	mul.wide.s32 	%rd7, %r1, 4;
	add.s64 	%rd8, %rd4, %rd7;
	ld.global.f32 	%f1, [%rd8];
	add.s64 	%rd9, %rd5, %rd7;
	ld.global.f32 	%f2, [%rd9];
	mul.f32 	%f3, %f1, %f2;
	mul.f32 	%f4, %f3, 0f40800000;
	add.s64 	%rd10, %rd6, %rd7;
	st.global.f32 	[%rd10], %f4;
$L__BB0_2:
	ret;

}
	// .globl	_Z15compute_kernel2PfS_i
.visible .entry _Z15compute_kernel2PfS_i(
	.param .u64 .ptr .align 1 _Z15compute_kernel2PfS_i_param_0,
	.param .u64 .ptr .align 1 _Z15compute_kernel2PfS_i_param_1,
	.param .u32 _Z15compute_kernel2PfS_i_param_2
)
{
	.reg .pred 	%p<2>;
	.reg .b32 	%r<19>;
	.reg .b32 	%f<3>;
	.reg .b64 	%rd<8>;

	ld.param.u64 	%rd1, [_Z15compute_kernel2PfS_i_param_0];
	ld.param.u64 	%rd2, [_Z15compute_kernel2PfS_i_param_1];
	ld.param.u32 	%r2, [_Z15compute_kernel2PfS_i_param_2];
	shr.s32 	%r3, %r2, 2;
	mov.u32 	%r4, %tid.x;
	mov.u32 	%r5, %tid.y;
	mov.u32 	%r6, %ntid.x;
	mov.u32 	%r7, %tid.z;
	mov.u32 	%r8, %ntid.y;
	mov.u32 	%r9, %ctaid.x;
	mov.u32 	%r10, %ctaid.y;
	mov.u32 	%r11, %nctaid.x;
	mov.u32 	%r12, %ctaid.z;
	mov.u32 	%r13, %nctaid.y;
	mad.lo.s32 	%r14, %r12, %r13, %r10;
	mad.lo.s32 	%r15, %r14, %r11, %r9;
	mov.u32 	%r16, %ntid.z;
	mad.lo.s32 	%r17, %r15, %r16, %r7;
	mad.lo.s32 	%r18, %r17, %r8, %r5;
	mad.lo.s32 	%r1, %r18, %r6, %r4;
	setp.ge.s32 	%p1, %r1, %r3;
	@%p1 bra 	$L__BB1_2;
	cvta.to.global.u64 	%rd3, %rd1;
	cvta.to.global.u64 	%rd4, %rd2;
	mul.wide.s32 	%rd5, %r1, 4;
	add.s64 	%rd6, %rd3, %rd5;
	ld.global.f32 	%f1, [%rd6];
	mul.f32 	%f2, %f1, %f1;
	add.s64 	%rd7, %rd4, %rd5;
	st.global.f32 	[%rd7], %f2;
$L__BB1_2:
	ret;

}
	// .globl	_Z15compute_kernel3PfS_i
.visible .entry _Z15compute_kernel3PfS_i(
	.param .u64 .ptr .align 1 _Z15compute_kernel3PfS_i_param_0,
	.param .u64 .ptr .align 1 _Z15compute_kernel3PfS_i_param_1,
	.param .u32 _Z15compute_kernel3PfS_i_param_2
)
{
	.reg .pred 	%p<2>;
	.reg .b32 	%r<19>;
	.reg .b32 	%f<4>;
	.reg .b64 	%rd<8>;

	ld.param.u64 	%rd1, [_Z15compute_kernel3PfS_i_param_0];
	ld.param.u64 	%rd2, [_Z15compute_kernel3PfS_i_param_1];
	ld.param.u32 	%r2, [_Z15compute_kernel3PfS_i_param_2];
	shr.s32 	%r3, %r2, 2;
	mov.u32 	%r4, %tid.x;
	mov.u32 	%r5, %tid.y;
	mov.u32 	%r6, %ntid.x;
	mov.u32 	%r7, %tid.z;
	mov.u32 	%r8, %ntid.y;
	mov.u32 	%r9, %ctaid.x;
	mov.u32 	%r10, %ctaid.y;
	mov.u32 	%r11, %nctaid.x;
	mov.u32 	%r12, %ctaid.z;
	mov.u32 	%r13, %nctaid.y;
	mad.lo.s32 	%r14, %r12, %r13, %r10;
	mad.lo.s32 	%r15, %r14, %r11, %r9;
	mov.u32 	%r16, %ntid.z;
	mad.lo.s32 	%r17, %r15, %r16, %r7;
	mad.lo.s32 	%r18, %r17, %r8, %r5;
	mad.lo.s32 	%r1, %r18, %r6, %r4;
	setp.ge.s32 	%p1, %r1, %r3;
	@%p1 bra 	$L__BB2_2;
	cvta.to.global.u64 	%rd3, %rd1;
	cvta.to.global.u64 	%rd4, %rd2;
	mul.wide.s32 	%rd5, %r1, 4;
	add.s64 	%rd6, %rd3, %rd5;
	ld.global.f32 	%f1, [%rd6];
	cvt.rn.f32.s32 	%f2, %r1;
	mul.f32 	%f3, %f1, %f2;
	add.s64 	%rd7, %rd4, %rd5;
	st.global.f32 	[%rd7], %f3;
$L__BB2_2:
	ret;

}


// ===== COMPILED SASS (sm_100) =====

	.target	sm_100

	.elftype	@"ET_EXEC"


//--------------------- .note.nv.tkinfo           --------------------------
	.section	.note.nv.tkinfo,"",@"SHT_NOTE"
	.sectionflags	@"SHF_NOTE_NV_TKINFO"
	.tkinfo
        /*0018*/ 	.word	0x00000002
        /*0030*/ 	.string	""
        /*0030*/ 	.string	"ptxas"
        /*0030*/ 	.string	"Cuda compilation tools, release 13.0, V13.0.88"
        /*0030*/ 	.string	"Build cuda_13.0.r13.0/compiler.36424714_0"
        /*0030*/ 	.string	"-arch sm_100 -m 64 "



//--------------------- .note.nv.cuinfo           --------------------------
	.section	.note.nv.cuinfo,"",@"SHT_NOTE"
	.sectionflags	@"SHF_NOTE_NV_CUINFO"
        /*0018*/ 	.short	0x0002
        /*001a*/ 	.short	0x0064
        /*001c*/ 	.short	0x0082
	.zero		2


//--------------------- .nv.info                  --------------------------
	.section	.nv.info,"",@"SHT_CUDA_INFO"
	.align	4


	//----- nvinfo : EIATTR_REGCOUNT
	.align		4
        /*0000*/ 	.byte	0x04, 0x2f
        /*0002*/ 	.short	(.L_1 - .L_0)
	.align		4
.L_0:
        /*0004*/ 	.word	index@(_Z15compute_kernel1PfS_S_i)
        /*0008*/ 	.word	0x0000000c


	//----- nvinfo : EIATTR_FRAME_SIZE
	.align		4
.L_1:
        /*000c*/ 	.byte	0x04, 0x11
        /*000e*/ 	.short	(.L_3 - .L_2)
	.align		4
.L_2:
        /*0010*/ 	.word	index@(_Z15compute_kernel1PfS_S_i)
        /*0014*/ 	.word	0x00000000


	//----- nvinfo : EIATTR_REGCOUNT
	.align		4
.L_3:
        /*0018*/ 	.byte	0x04, 0x2f
        /*001a*/ 	.short	(.L_5 - .L_4)
	.align		4
.L_4:
        /*001c*/ 	.word	index@(_Z15compute_kernel2PfS_i)
        /*0020*/ 	.word	0x0000000a


	//----- nvinfo : EIATTR_FRAME_SIZE
	.align		4
.L_5:
        /*0024*/ 	.byte	0x04, 0x11
        /*0026*/ 	.short	(.L_7 - .L_6)
	.align		4
.L_6:
        /*0028*/ 	.word	index@(_Z15compute_kernel2PfS_i)
        /*002c*/ 	.word	0x00000000


	//----- nvinfo : EIATTR_REGCOUNT
	.align		4
.L_7:
        /*0030*/ 	.byte	0x04, 0x2f
        /*0032*/ 	.short	(.L_9 - .L_8)
	.align		4
.L_8:
        /*0034*/ 	.word	index@(_Z15compute_kernel3PfS_i)
        /*0038*/ 	.word	0x0000000c


	//----- nvinfo : EIATTR_FRAME_SIZE
	.align		4
.L_9:
        /*003c*/ 	.byte	0x04, 0x11
        /*003e*/ 	.short	(.L_11 - .L_10)
	.align		4
.L_10:
        /*0040*/ 	.word	index@(_Z15compute_kernel3PfS_i)
        /*0044*/ 	.word	0x00000000


	//----- nvinfo : EIATTR_MIN_STACK_SIZE
	.align		4
.L_11:
        /*0048*/ 	.byte	0x04, 0x12
        /*004a*/ 	.short	(.L_13 - .L_12)
	.align		4
.L_12:
        /*004c*/ 	.word	index@(_Z15compute_kernel3PfS_i)
        /*0050*/ 	.word	0x00000000


	//----- nvinfo : EIATTR_MIN_STACK_SIZE
	.align		4
.L_13:
        /*0054*/ 	.byte	0x04, 0x12
        /*0056*/ 	.short	(.L_15 - .L_14)
	.align		4
.L_14:
        /*0058*/ 	.word	index@(_Z15compute_kernel2PfS_i)
        /*005c*/ 	.word	0x00000000


	//----- nvinfo : EIATTR_MIN_STACK_SIZE
	.align		4
.L_15:
        /*0060*/ 	.byte	0x04, 0x12
        /*0062*/ 	.short	(.L_17 - .L_16)
	.align		4
.L_16:
        /*0064*/ 	.word	index@(_Z15compute_kernel1PfS_S_i)
        /*0068*/ 	.word	0x00000000
.L_17:


//--------------------- .nv.compat                --------------------------
	.section	.nv.compat,"",@"SHT_CUDA_COMPAT_INFO"
	.align	4
        /*0000*/ 	.byte	0x02, 0x09, 0x00, 0x00, 0x02, 0x02, 0x01, 0x00, 0x02, 0x05, 0x05, 0x00, 0x03, 0x07, 0x01, 0x01
        /*0010*/ 	.byte	0x02, 0x03, 0x00, 0x00, 0x02, 0x06, 0x01, 0x00, 0x04, 0x0b, 0x08, 0x00, 0x09, 0x00, 0x00, 0x00
        /*0020*/ 	.byte	0x00, 0x00, 0x00, 0x00


//--------------------- .nv.info._Z15compute_kernel3PfS_i --------------------------
	.section	.nv.info._Z15compute_kernel3PfS_i,"",@"SHT_CUDA_INFO"
	.sectionflags	@""
	.align	4


	//----- nvinfo : EIATTR_CUDA_API_VERSION
	.align		4
        /*0000*/ 	.byte	0x04, 0x37
        /*0002*/ 	.short	(.L_19 - .L_18)
.L_18:
        /*0004*/ 	.word	0x00000082


	//----- nvinfo : EIATTR_KPARAM_INFO
	.align		4
.L_19:
        /*0008*/ 	.byte	0x04, 0x17
        /*000a*/ 	.short	(.L_21 - .L_20)
.L_20:
        /*000c*/ 	.word	0x00000000
        /*0010*/ 	.short	0x0002
        /*0012*/ 	.short	0x0010
        /*0014*/ 	.byte	0x00, 0xf0, 0x11, 0x00


	//----- nvinfo : EIATTR_KPARAM_INFO
	.align		4
.L_21:
        /*0018*/ 	.byte	0x04, 0x17
        /*001a*/ 	.short	(.L_23 - .L_22)
.L_22:
        /*001c*/ 	.word	0x00000000
        /*0020*/ 	.short	0x0001
        /*0022*/ 	.short	0x0008
        /*0024*/ 	.byte	0x00, 0xf5, 0x21, 0x00


	//----- nvinfo : EIATTR_KPARAM_INFO
	.align		4
.L_23:
        /*0028*/ 	.byte	0x04, 0x17
        /*002a*/ 	.short	(.L_25 - .L_24)
.L_24:
        /*002c*/ 	.word	0x00000000
        /*0030*/ 	.short	0x0000
        /*0032*/ 	.short	0x0000
        /*0034*/ 	.byte	0x00, 0xf5, 0x21, 0x00


	//----- nvinfo : EIATTR_SPARSE_MMA_MASK
	.align		4
.L_25:
        /*0038*/ 	.byte	0x03, 0x50
        /*003a*/ 	.short	0x0000


	//----- nvinfo : EIATTR_MAXREG_COUNT
	.align		4
        /*003c*/ 	.byte	0x03, 0x1b
        /*003e*/ 	.short	0x00ff


	//----- nvinfo : EIATTR_MERCURY_ISA_VERSION
	.align		4
        /*0040*/ 	.byte	0x03, 0x5f
        /*0042*/ 	.short	0x0101


	//----- nvinfo : EIATTR_VRC_CTA_INIT_COUNT
	.align		4
        /*0044*/ 	.byte	0x02, 0x4a
	.zero		1
	.zero		1


	//----- nvinfo : EIATTR_EXIT_INSTR_OFFSETS
	.align		4
        /*0048*/ 	.byte	0x04, 0x1c
        /*004a*/ 	.short	(.L_27 - .L_26)


	//   ....[0]....
.L_26:
        /*004c*/ 	.word	0x00000140


	//   ....[1]....
        /*0050*/ 	.word	0x000001e0


	//----- nvinfo : EIATTR_CBANK_PARAM_SIZE
	.align		4
.L_27:
        /*0054*/ 	.byte	0x03, 0x19
        /*0056*/ 	.short	0x0014


	//----- nvinfo : EIATTR_PARAM_CBANK
	.align		4
        /*0058*/ 	.byte	0x04, 0x0a
        /*005a*/ 	.short	(.L_29 - .L_28)
	.align		4
.L_28:
        /*005c*/ 	.word	index@(.nv.constant0._Z15compute_kernel3PfS_i)
        /*0060*/ 	.short	0x0380
        /*0062*/ 	.short	0x0014


	//----- nvinfo : EIATTR_SW_WAR
	.align		4
.L_29:
        /*0064*/ 	.byte	0x04, 0x36
        /*0066*/ 	.short	(.L_31 - .L_30)
.L_30:
        /*0068*/ 	.word	0x00000008
.L_31:


//--------------------- .nv.info._Z15compute_kernel2PfS_i --------------------------
	.section	.nv.info._Z15compute_kernel2PfS_i,"",@"SHT_CUDA_INFO"
	.sectionflags	@""
	.align	4


	//----- nvinfo : EIATTR_CUDA_API_VERSION
	.align		4
        /*0000*/ 	.byte	0x04, 0x37
        /*0002*/ 	.short	(.L_33 - .L_32)
.L_32:
        /*0004*/ 	.word	0x00000082


	//----- nvinfo : EIATTR_KPARAM_INFO
	.align		4
.L_33:
        /*0008*/ 	.byte	0x04, 0x17
        /*000a*/ 	.short	(.L_35 - .L_34)
.L_34:
        /*000c*/ 	.word	0x00000000
        /*0010*/ 	.short	0x0002
        /*0012*/ 	.short	0x0010
        /*0014*/ 	.byte	0x00, 0xf0, 0x11, 0x00


	//----- nvinfo : EIATTR_KPARAM_INFO
	.align		4
.L_35:
        /*0018*/ 	.byte	0x04, 0x17
        /*001a*/ 	.short	(.L_37 - .L_36)
.L_36:
        /*001c*/ 	.word	0x00000000
        /*0020*/ 	.short	0x0001
        /*0022*/ 	.short	0x0008
        /*0024*/ 	.byte	0x00, 0xf5, 0x21, 0x00


	//----- nvinfo : EIATTR_KPARAM_INFO
	.align		4
.L_37:
        /*0028*/ 	.byte	0x04, 0x17
        /*002a*/ 	.short	(.L_39 - .L_38)
.L_38:
        /*002c*/ 	.word	0x00000000
        /*0030*/ 	.short	0x0000
        /*0032*/ 	.short	0x0000
        /*0034*/ 	.byte	0x00, 0xf5, 0x21, 0x00


	//----- nvinfo : EIATTR_SPARSE_MMA_MASK
	.align		4
.L_39:
        /*0038*/ 	.byte	0x03, 0x50
        /*003a*/ 	.short	0x0000


	//----- nvinfo : EIATTR_MAXREG_COUNT
	.align		4
        /*003c*/ 	.byte	0x03, 0x1b
        /*003e*/ 	.short	0x00ff


	//----- nvinfo : EIATTR_MERCURY_ISA_VERSION
	.align		4
        /*0040*/ 	.byte	0x03, 0x5f
        /*0042*/ 	.short	0x0101


	//----- nvinfo : EIATTR_VRC_CTA_INIT_COUNT
	.align		4
        /*0044*/ 	.byte	0x02, 0x4a
	.zero		1
	.zero		1


	//----- nvinfo : EIATTR_EXIT_INSTR_OFFSETS
	.align		4
        /*0048*/ 	.byte	0x04, 0x1c
        /*004a*/ 	.short	(.L_41 - .L_40)


	//   ....[0]....
.L_40:
        /*004c*/ 	.word	0x00000140


	//   ....[1]....
        /*0050*/ 	.word	0x000001d0


	//----- nvinfo : EIATTR_CBANK_PARAM_SIZE
	.align		4
.L_41:
        /*0054*/ 	.byte	0x03, 0x19
        /*0056*/ 	.short	0x0014


	//----- nvinfo : EIATTR_PARAM_CBANK
	.align		4
        /*0058*/ 	.byte	0x04, 0x0a
        /*005a*/ 	.short	(.L_43 - .L_42)
	.align		4
.L_42:
        /*005c*/ 	.word	index@(.nv.constant0._Z15compute_kernel2PfS_i)
        /*0060*/ 	.short	0x0380
        /*0062*/ 	.short	0x0014


	//----- nvinfo : EIATTR_SW_WAR
	.align		4
.L_43:
        /*0064*/ 	.byte	0x04, 0x36
        /*0066*/ 	.short	(.L_45 - .L_44)
.L_44:
        /*0068*/ 	.word	0x00000008
.L_45:


//--------------------- .nv.info._Z15compute_kernel1PfS_S_i --------------------------
	.section	.nv.info._Z15compute_kernel1PfS_S_i,"",@"SHT_CUDA_INFO"
	.sectionflags	@""
	.align	4


	//----- nvinfo : EIATTR_CUDA_API_VERSION
	.align		4
        /*0000*/ 	.byte	0x04, 0x37
        /*0002*/ 	.short	(.L_47 - .L_46)
.L_46:
        /*0004*/ 	.word	0x00000082


	//----- nvinfo : EIATTR_KPARAM_INFO
	.align		4
.L_47:
        /*0008*/ 	.byte	0x04, 0x17
        /*000a*/ 	.short	(.L_49 - .L_48)
.L_48:
        /*000c*/ 	.word	0x00000000
        /*0010*/ 	.short	0x0003
        /*0012*/ 	.short	0x0018
        /*0014*/ 	.byte	0x00, 0xf0, 0x11, 0x00


	//----- nvinfo : EIATTR_KPARAM_INFO
	.align		4
.L_49:
        /*0018*/ 	.byte	0x04, 0x17
        /*001a*/ 	.short	(.L_51 - .L_50)
.L_50:
        /*001c*/ 	.word	0x00000000
        /*0020*/ 	.short	0x0002
        /*0022*/ 	.short	0x0010
        /*0024*/ 	.byte	0x00, 0xf5, 0x21, 0x00


	//----- nvinfo : EIATTR_KPARAM_INFO
	.align		4
.L_51:
        /*0028*/ 	.byte	0x04, 0x17
        /*002a*/ 	.short	(.L_53 - .L_52)
.L_52:
        /*002c*/ 	.word	0x00000000
        /*0030*/ 	.short	0x0001
        /*0032*/ 	.short	0x0008
        /*0034*/ 	.byte	0x00, 0xf5, 0x21, 0x00


	//----- nvinfo : EIATTR_KPARAM_INFO
	.align		4
.L_53:
        /*0038*/ 	.byte	0x04, 0x17
        /*003a*/ 	.short	(.L_55 - .L_54)
.L_54:
        /*003c*/ 	.word	0x00000000
        /*0040*/ 	.short	0x0000
        /*0042*/ 	.short	0x0000
        /*0044*/ 	.byte	0x00, 0xf5, 0x21, 0x00


	//----- nvinfo : EIATTR_SPARSE_MMA_MASK
	.align		4
.L_55:
        /*0048*/ 	.byte	0x03, 0x50
        /*004a*/ 	.short	0x0000


	//----- nvinfo : EIATTR_MAXREG_COUNT
	.align		4
        /*004c*/ 	.byte	0x03, 0x1b
        /*004e*/ 	.short	0x00ff


	//----- nvinfo : EIATTR_MERCURY_ISA_VERSION
	.align		4
        /*0050*/ 	.byte	0x03, 0x5f
        /*0052*/ 	.short	0x0101


	//----- nvinfo : EIATTR_VRC_CTA_INIT_COUNT
	.align		4
        /*0054*/ 	.byte	0x02, 0x4a
	.zero		1
	.zero		1


	//----- nvinfo : EIATTR_EXIT_INSTR_OFFSETS
	.align		4
        /*0058*/ 	.byte	0x04, 0x1c
        /*005a*/ 	.short	(.L_57 - .L_56)


	//   ....[0]....
.L_56:
        /*005c*/ 	.word	0x00000140


	//   ....[1]....
        /*0060*/ 	.word	0x00000200


	//----- nvinfo : EIATTR_CBANK_PARAM_SIZE
	.align		4
.L_57:
        /*0064*/ 	.byte	0x03, 0x19
        /*0066*/ 	.short	0x001c


	//----- nvinfo : EIATTR_PARAM_CBANK
	.align		4
        /*0068*/ 	.byte	0x04, 0x0a
        /*006a*/ 	.short	(.L_59 - .L_58)
	.align		4
.L_58:
        /*006c*/ 	.word	index@(.nv.constant0._Z15compute_kernel1PfS_S_i)
        /*0070*/ 	.short	0x0380
        /*0072*/ 	.short	0x001c


	//----- nvinfo : EIATTR_SW_WAR
	.align		4
.L_59:
        /*0074*/ 	.byte	0x04, 0x36
        /*0076*/ 	.short	(.L_61 - .L_60)
.L_60:
        /*0078*/ 	.word	0x00000008
.L_61:


//--------------------- .nv.callgraph             --------------------------
	.section	.nv.callgraph,"",@"SHT_CUDA_CALLGRAPH"
	.align	4
	.sectionentsize	8
	.align		4
        /*0000*/ 	.word	0x00000000
	.align		4
        /*0004*/ 	.word	0xffffffff
	.align		4
        /*0008*/ 	.word	0x00000000
	.align		4
        /*000c*/ 	.word	0xfffffffe
	.align		4
        /*0010*/ 	.word	0x00000000
	.align		4
        /*0014*/ 	.word	0xfffffffd
	.align		4
        /*0018*/ 	.word	0x00000000
	.align		4
        /*001c*/ 	.word	0xfffffffc


//--------------------- .text._Z15compute_kernel3PfS_i --------------------------
	.section	.text._Z15compute_kernel3PfS_i,"ax",@progbits
	.align	128
        .global         _Z15compute_kernel3PfS_i
        .type           _Z15compute_kernel3PfS_i,@function
        .size           _Z15compute_kernel3PfS_i,(.L_x_3 - _Z15compute_kernel3PfS_i)
        .other          _Z15compute_kernel3PfS_i,@"STO_CUDA_ENTRY STV_DEFAULT"
_Z15compute_kernel3PfS_i:
.text._Z15compute_kernel3PfS_i:
[----:B------:R-:W-:Y:S08]  /*0000*/  LDC R1, c[0x0][0x37c] ;  /* 0x0000df00ff017b82 */ /* 0x000ff00000000800 */
[----:B------:R-:W-:Y:S01]  /*0010*/  S2UR UR4, SR_CTAID.Y ;  /* 0x00000000000479c3 */ /* 0x000fe20000002600 */
[----:B------:R-:W0:Y:S01]  /*0020*/  S2R R0, SR_TID.Z ;  /* 0x0000000000007919 */ /* 0x000e220000002300 */
[----:B------:R-:W1:Y:S01]  /*0030*/  LDCU UR10, c[0x0][0x360] ;  /* 0x00006c00ff0a77ac */ /* 0x000e620008000800 */
[----:B------:R-:W2:Y:S01]  /*0040*/  S2R R3, SR_TID.Y ;  /* 0x0000000000037919 */ /* 0x000ea20000002200 */
[----:B------:R-:W2:Y:S04]  /*0050*/  LDCU UR11, c[0x0][0x364] ;  /* 0x00006c80ff0b77ac */ /* 0x000ea80008000800 */
[----:B------:R-:W3:Y:S01]  /*0060*/  S2UR UR7, SR_CTAID.Z ;  /* 0x00000000000779c3 */ /* 0x000ee20000002700 */
[----:B------:R-:W1:Y:S01]  /*0070*/  S2R R7, SR_TID.X ;  /* 0x0000000000077919 */ /* 0x000e620000002100 */
[----:B------:R-:W4:Y:S01]  /*0080*/  LDCU UR6, c[0x0][0x370] ;  /* 0x00006e00ff0677ac */ /* 0x000f220008000800 */
[----:B------:R-:W3:Y:S05]  /*0090*/  LDCU UR8, c[0x0][0x374] ;  /* 0x00006e80ff0877ac */ /* 0x000eea0008000800 */
[----:B------:R-:W4:Y:S01]  /*00a0*/  S2UR UR5, SR_CTAID.X ;  /* 0x00000000000579c3 */ /* 0x000f220000002500 */
[----:B------:R-:W5:Y:S07]  /*00b0*/  LDCU UR9, c[0x0][0x390] ;  /* 0x00007200ff0977ac */ /* 0x000f6e0008000800 */
[----:B------:R-:W0:Y:S01]  /*00c0*/  LDC R5, c[0x0][0x368] ;  /* 0x0000da00ff057b82 */ /* 0x000e220000000800 */
[----:B---3--:R-:W-:-:S04]  /*00d0*/  UIMAD UR4, UR7, UR8, UR4 ;  /* 0x00000008070472a4 */ /* 0x008fc8000f8e0204 */
[----:B----4-:R-:W-:-:S06]  /*00e0*/  UIMAD UR4, UR4, UR6, UR5 ;  /* 0x00000006040472a4 */ /* 0x010fcc000f8e0205 */
[----:B0-----:R-:W-:Y:S01]  /*00f0*/  IMAD R0, R5, UR4, R0 ;  /* 0x0000000405007c24 */ /* 0x001fe2000f8e0200 */
[----:B-----5:R-:W-:-:S03]  /*0100*/  USHF.R.S32.HI UR4, URZ, 0x2, UR9 ;  /* 0x00000002ff047899 */ /* 0x020fc60008011409 */
[----:B--2---:R-:W-:-:S04]  /*0110*/  IMAD R0, R0, UR11, R3 ;  /* 0x0000000b00007c24 */ /* 0x004fc8000f8e0203 */
[----:B-1----:R-:W-:-:S05]  /*0120*/  IMAD R7, R0, UR10, R7 ;  /* 0x0000000a00077c24 */ /* 0x002fca000f8e0207 */
[----:B------:R-:W-:-:S13]  /*0130*/  ISETP.GE.AND P0, PT, R7, UR4, PT ;  /* 0x0000000407007c0c */ /* 0x000fda000bf06270 */
[----:B------:R-:W-:Y:S05]  /*0140*/  @P0 EXIT ;  /* 0x000000000000094d */ /* 0x000fea0003800000 */
[----:B------:R-:W0:Y:S01]  /*0150*/  LDC.64 R2, c[0x0][0x380] ;  /* 0x0000e000ff027b82 */ /* 0x000e220000000a00 */
[----:B------:R-:W1:Y:S07]  /*0160*/  LDCU.64 UR4, c[0x0][0x358] ;  /* 0x00006b00ff0477ac */ /* 0x000e6e0008000a00 */
[----:B------:R-:W2:Y:S01]  /*0170*/  LDC.64 R4, c[0x0][0x388] ;  /* 0x0000e200ff047b82 */ /* 0x000ea20000000a00 */
[----:B0-----:R-:W-:-:S06]  /*0180*/  IMAD.WIDE R2, R7, 0x4, R2 ;  /* 0x0000000407027825 */ /* 0x001fcc00078e0202 */
[----:B-1----:R-:W3:Y:S01]  /*0190*/  LDG.E R2, desc[UR4][R2.64] ;  /* 0x0000000402027981 */ /* 0x002ee2000c1e1900 */
[----:B------:R-:W-:Y:S01]  /*01a0*/  I2FP.F32.S32 R9, R7 ;  /* 0x0000000700097245 */ /* 0x000fe20000201400 */
[----:B--2---:R-:W-:-:S04]  /*01b0*/  IMAD.WIDE R4, R7, 0x4, R4 ;  /* 0x0000000407047825 */ /* 0x004fc800078e0204 */
[----:B---3--:R-:W-:-:S05]  /*01c0*/  FMUL R9, R2, R9 ;  /* 0x0000000902097220 */ /* 0x008fca0000400000 */
[----:B------:R-:W-:Y:S01]  /*01d0*/  STG.E desc[UR4][R4.64], R9 ;  /* 0x0000000904007986 */ /* 0x000fe2000c101904 */
[----:B------:R-:W-:Y:S05]  /*01e0*/  EXIT ;  /* 0x000000000000794d */ /* 0x000fea0003800000 */
.L_x_0:
[----:B------:R-:W-:-:S00]  /*01f0*/  BRA `(.L_x_0) ;  /* 0xfffffffc00fc7947 */ /* 0x000fc0000383ffff */
[----:B------:R-:W-:-:S00]  /*0200*/  NOP ;  /* 0x0000000000007918 */ /* 0x000fc00000000000 */
[----:B------:R-:W-:-:S00]  /*0210*/  NOP ;  /* 0x0000000000007918 */ /* 0x000fc00000000000 */
[----:B------:R-:W-:-:S00]  /*0220*/  NOP ;  /* 0x0000000000007918 */ /* 0x000fc00000000000 */
[----:B------:R-:W-:-:S00]  /*0230*/  NOP ;  /* 0x0000000000007918 */ /* 0x000fc00000000000 */
[----:B------:R-:W-:-:S00]  /*0240*/  NOP ;  /* 0x0000000000007918 */ /* 0x000fc00000000000 */
[----:B------:R-:W-:-:S00]  /*0250*/  NOP ;  /* 0x0000000000007918 */ /* 0x000fc00000000000 */
[----:B------:R-:W-:-:S00]  /*0260*/  NOP ;  /* 0x0000000000007918 */ /* 0x000fc00000000000 */
[----:B------:R-:W-:-:S00]  /*0270*/  NOP ;  /* 0x0000000000007918 */ /* 0x000fc00000000000 */
.L_x_3:


//--------------------- .text._Z15compute_kernel2PfS_i --------------------------
	.section	.text._Z15compute_kernel2PfS_i,"ax",@progbits
	.align	128
        .global         _Z15compute_kernel2PfS_i
        .type           _Z15compute_kernel2PfS_i,@function
        .size           _Z15compute_kernel2PfS_i,(.L_x_4 - _Z15compute_kernel2PfS_i)
        .other          _Z15compute_kernel2PfS_i,@"STO_CUDA_ENTRY STV_DEFAULT"
_Z15compute_kernel2PfS_i:
.text._Z15compute_kernel2PfS_i:
        /* <DEDUP_REMOVED lines=26> */
[----:B--2---:R-:W-:-:S04]  /*01a0*/  IMAD.WIDE R4, R7, 0x4, R4 ;  /* 0x0000000407047825 */ /* 0x004fc800078e0204 */
[----:B---3--:R-:W-:-:S05]  /*01b0*/  FMUL R7, R2, R2 ;  /* 0x0000000202077220 */ /* 0x008fca0000400000 */
[----:B------:R-:W-:Y:S01]  /*01c0*/  STG.E desc[UR4][R4.64], R7 ;  /* 0x0000000704007986 */ /* 0x000fe2000c101904 */
[----:B------:R-:W-:Y:S05]  /*01d0*/  EXIT ;  /* 0x000000000000794d */ /* 0x000fea0003800000 */
.L_x_1:
        /* <DEDUP_REMOVED lines=10> */
.L_x_4:


//--------------------- .text._Z15compute_kernel1PfS_S_i --------------------------
	.section	.text._Z15compute_kernel1PfS_S_i,"ax",@progbits
	.align	128
        .global         _Z15compute_kernel1PfS_S_i
        .type           _Z15compute_kernel1PfS_S_i,@function
        .size           _Z15compute_kernel1PfS_S_i,(.L_x_5 - _Z15compute_kernel1PfS_S_i)
        .other          _Z15compute_kernel1PfS_S_i,@"STO_CUDA_ENTRY STV_DEFAULT"
_Z15compute_kernel1PfS_S_i:
.text._Z15compute_kernel1PfS_S_i:
        /* <DEDUP_REMOVED lines=23> */
[----:B------:R-:W2:Y:S08]  /*0170*/  LDC.64 R4, c[0x0][0x388] ;  /* 0x0000e200ff047b82 */ /* 0x000eb00000000a00 */
[----:B------:R-:W3:Y:S01]  /*0180*/  LDC.64 R6, c[0x0][0x390] ;  /* 0x0000e400ff067b82 */ /* 0x000ee20000000a00 */
[----:B0-----:R-:W-:-:S06]  /*0190*/  IMAD.WIDE R2, R9, 0x4, R2 ;  /* 0x0000000409027825 */ /* 0x001fcc00078e0202 */
[----:B-1----:R-:W4:Y:S01]  /*01a0*/  LDG.E R2, desc[UR4][R2.64] ;  /* 0x0000000402027981 */ /* 0x002f22000c1e1900 */
[----:B--2---:R-:W-:-:S06]  /*01b0*/  IMAD.WIDE R4, R9, 0x4, R4 ;  /* 0x0000000409047825 */ /* 0x004fcc00078e0204 */
[----:B------:R-:W4:Y:S01]  /*01c0*/  LDG.E R5, desc[UR4][R4.64] ;  /* 0x0000000404057981 */ /* 0x000f22000c1e1900 */
[----:B---3--:R-:W-:-:S04]  /*01d0*/  IMAD.WIDE R6, R9, 0x4, R6 ;  /* 0x0000000409067825 */ /* 0x008fc800078e0206 */
[----:B----4-:R-:W-:-:S05]  /*01e0*/  FMUL.M4 R9, R2, R5 ;  /* 0x0000000502097220 */ /* 0x010fca0000600000 */
[----:B------:R-:W-:Y:S01]  /*01f0*/  STG.E desc[UR4][R6.64], R9 ;  /* 0x0000000906007986 */ /* 0x000fe2000c101904 */
[----:B------:R-:W-:Y:S05]  /*0200*/  EXIT ;  /* 0x000000000000794d */ /* 0x000fea0003800000 */
.L_x_2:
        /* <DEDUP_REMOVED lines=15> */
.L_x_5:


//--------------------- .nv.shared.reserved.0     --------------------------
	.section	.nv.shared.reserved.0,"aw",@nobits
	.weak		__nv_reservedSMEM_offset_0_alias
	.size		__nv_reservedSMEM_offset_0_alias, 0, 64
	.other		__nv_reservedSMEM_offset_0_alias,@"STO_CUDA_RESERVED_SHARED STV_DEFAULT"
__nv_reservedSMEM_offset_0_alias:
	.zero		0
	.zero		64


//--------------------- .nv.constant0._Z15compute_kernel3PfS_i --------------------------
	.section	.nv.constant0._Z15compute_kernel3PfS_i,"a",@progbits
	.sectionflags	@""
	.align	4
.nv.constant0._Z15compute_kernel3PfS_i:
	.zero		916


//--------------------- .nv.constant0._Z15compute_kernel2PfS_i --------------------------
	.section	.nv.constant0._Z15compute_kernel2PfS_i,"a",@progbits
	.sectionflags	@""
	.align	4
.nv.constant0._Z15compute_kernel2PfS_i:
	.zero		916


//--------------------- .nv.constant0._Z15compute_kernel1PfS_S_i --------------------------
	.section	.nv.constant0._Z15compute_kernel1PfS_S_i,"a",@progbits
	.sectionflags	@""
	.align	4
.nv.constant0._Z15compute_kernel1PfS_S_i:
	.zero		924


//--------------------- SYMBOLS --------------------------

	.type		.nv.reservedSmem.offset0,@object
	.size		.nv.reservedSmem.offset0,0x4
